	.headerflags	@"EF_CUDA_TEXMODE_UNIFIED EF_CUDA_64BIT_ADDRESS EF_CUDA_ACCELERATORS EF_CUDA_SM90 EF_CUDA_VIRTUAL_SM(EF_CUDA_SM90)"
	.elftype	@"ET_EXEC"


//--------------------- .nv.info                  --------------------------
	.section	.nv.info,"",@"SHT_CUDA_INFO"
	.align	4


	//----- nvinfo : EIATTR_REGCOUNT
	.align		4
        /*0000*/ 	.byte	0x04, 0x2f
        /*0002*/ 	.short	(.L_1 - .L_0)
	.align		4
.L_0:
        /*0004*/ 	.word	index@(triton_poi_fused_convolution_leaky_relu_25)
        /*0008*/ 	.word	0x00000012


	//----- nvinfo : EIATTR_MIN_STACK_SIZE
	.align		4
.L_1:
        /*000c*/ 	.byte	0x04, 0x12
        /*000e*/ 	.short	(.L_3 - .L_2)
	.align		4
.L_2:
        /*0010*/ 	.word	index@(triton_poi_fused_convolution_leaky_relu_25)
        /*0014*/ 	.word	0x00000000


	//----- nvinfo : EIATTR_FRAME_SIZE
	.align		4
.L_3:
        /*0018*/ 	.byte	0x04, 0x11
        /*001a*/ 	.short	(.L_5 - .L_4)
	.align		4
.L_4:
        /*001c*/ 	.word	index@(triton_poi_fused_convolution_leaky_relu_25)
        /*0020*/ 	.word	0x00000000


	//----- nvinfo : EIATTR_MIN_STACK_SIZE
	.align		4
.L_5:
        /*0024*/ 	.byte	0x04, 0x12
        /*0026*/ 	.short	(.L_7 - .L_6)
	.align		4
.L_6:
        /*0028*/ 	.word	index@(triton_poi_fused_convolution_leaky_relu_25)
        /*002c*/ 	.word	0x00000000
.L_7:


//--------------------- .nv.info.triton_poi_fused_convolution_leaky_relu_25 --------------------------
	.section	.nv.info.triton_poi_fused_convolution_leaky_relu_25,"",@"SHT_CUDA_INFO"
	.sectionflags	@""
	.align	4


	//----- nvinfo : EIATTR_CUDA_API_VERSION
	.align		4
        /*0000*/ 	.byte	0x04, 0x37
        /*0002*/ 	.short	(.L_9 - .L_8)
.L_8:
        /*0004*/ 	.word	0x0000007c


	//----- nvinfo : EIATTR_KPARAM_INFO
	.align		4
.L_9:
        /*0008*/ 	.byte	0x04, 0x17
        /*000a*/ 	.short	(.L_11 - .L_10)
.L_10:
        /*000c*/ 	.word	0x00000000
        /*0010*/ 	.short	0x0002
        /*0012*/ 	.short	0x0010
        /*0014*/ 	.byte	0x00, 0xf0, 0x11, 0x00


	//----- nvinfo : EIATTR_KPARAM_INFO
	.align		4
.L_11:
        /*0018*/ 	.byte	0x04, 0x17
        /*001a*/ 	.short	(.L_13 - .L_12)
.L_12:
        /*001c*/ 	.word	0x00000000
        /*0020*/ 	.short	0x0001
        /*0022*/ 	.short	0x0008
        /*0024*/ 	.byte	0x00, 0xf4, 0x21, 0x00


	//----- nvinfo : EIATTR_KPARAM_INFO
	.align		4
.L_13:
        /*0028*/ 	.byte	0x04, 0x17
        /*002a*/ 	.short	(.L_15 - .L_14)
.L_14:
        /*002c*/ 	.word	0x00000000
        /*0030*/ 	.short	0x0000
        /*0032*/ 	.short	0x0000
        /*0034*/ 	.byte	0x00, 0xf4, 0x21, 0x00


	//----- nvinfo : EIATTR_SPARSE_MMA_MASK
	.align		4
.L_15:
        /*0038*/ 	.byte	0x03, 0x50
        /*003a*/ 	.short	0x0000


	//----- nvinfo : EIATTR_MAXREG_COUNT
	.align		4
        /*003c*/ 	.byte	0x03, 0x1b
        /*003e*/ 	.short	0x00ff


	//----- nvinfo : EIATTR_EXIT_INSTR_OFFSETS
	.align		4
        /*0040*/ 	.byte	0x04, 0x1c
        /*0042*/ 	.short	(.L_17 - .L_16)


	//   ....[0]....
.L_16:
        /*0044*/ 	.word	0x00000360


	//----- nvinfo : EIATTR_REQNTID
	.align		4
.L_17:
        /*0048*/ 	.byte	0x04, 0x10
        /*004a*/ 	.short	(.L_19 - .L_18)
.L_18:
        /*004c*/ 	.word	0x00000080
        /*0050*/ 	.word	0x00000001
        /*0054*/ 	.word	0x00000001


	//----- nvinfo : EIATTR_CBANK_PARAM_SIZE
	.align		4
.L_19:
        /*0058*/ 	.byte	0x03, 0x19
        /*005a*/ 	.short	0x0014


	//----- nvinfo : EIATTR_PARAM_CBANK
	.align		4
        /*005c*/ 	.byte	0x04, 0x0a
        /*005e*/ 	.short	(.L_21 - .L_20)
	.align		4
.L_20:
        /*0060*/ 	.word	index@(.nv.constant0.triton_poi_fused_convolution_leaky_relu_25)
        /*0064*/ 	.short	0x0210
        /*0066*/ 	.short	0x0014


	//----- nvinfo : EIATTR_SW_WAR
	.align		4
.L_21:
        /*0068*/ 	.byte	0x04, 0x36
        /*006a*/ 	.short	(.L_23 - .L_22)
.L_22:
        /*006c*/ 	.word	0x00000008
.L_23:


//--------------------- .nv.callgraph             --------------------------
	.section	.nv.callgraph,"",@"SHT_CUDA_CALLGRAPH"
	.align	4
	.sectionentsize	8
	.align		4
        /*0000*/ 	.word	0x00000000
	.align		4
        /*0004*/ 	.word	0xffffffff
	.align		4
        /*0008*/ 	.word	0x00000000
	.align		4
        /*000c*/ 	.word	0xfffffffe
	.align		4
        /*0010*/ 	.word	0x00000000
	.align		4
        /*0014*/ 	.word	0xfffffffd
	.align		4
        /*0018*/ 	.word	0x00000000
	.align		4
        /*001c*/ 	.word	0xfffffffc


//--------------------- .text.triton_poi_fused_convolution_leaky_relu_25 --------------------------
	.section	.text.triton_poi_fused_convolution_leaky_relu_25,"ax",@progbits
	.align	128
        .global         triton_poi_fused_convolution_leaky_relu_25
        .type           triton_poi_fused_convolution_leaky_relu_25,@function
        .size           triton_poi_fused_convolution_leaky_relu_25,(.L_x_1 - triton_poi_fused_convolution_leaky_relu_25)
        .other          triton_poi_fused_convolution_leaky_relu_25,@"STO_CUDA_ENTRY STV_DEFAULT"
triton_poi_fused_convolution_leaky_relu_25:
.text.triton_poi_fused_convolution_leaky_relu_25:
[----:B------:R-:W-:Y:S01]  /*0000*/  LDC R1, c[0x0][0x28] ;  /* 0x00000a00ff017b82 */ /* 0x000fe20000000800 */
[----:B------:R-:W1:Y:S07]  /*0010*/  S2R R0, SR_TID.X ;  /* 0x0000000000007919 */ /* 0x000e6e0000002100 */
[----:B------:R-:W2:Y:S01]  /*0020*/  LDC.64 R2, c[0x0][0x218] ;  /* 0x00008600ff027b82 */ /* 0x000ea20000000a00 */
[----:B------:R-:W-:Y:S01]  /*0030*/  ULDC.64 UR4, c[0x0][0x208] ;  /* 0x0000820000047ab9 */ /* 0x000fe20000000a00 */
[----:B------:R-:W3:Y:S06]  /*0040*/  S2R R5, SR_CTAID.X ;  /* 0x0000000000057919 */ /* 0x000eec0000002500 */
[----:B------:R-:W4:Y:S01]  /*0050*/  LDC.64 R8, c[0x0][0x210] ;  /* 0x00008400ff087b82 */ /* 0x000f220000000a00 */
[----:B-1----:R-:W-:-:S02]  /*0060*/  SHF.L.U32 R0, R0, 0x2, RZ ;  /* 0x0000000200007819 */ /* 0x002fc400000006ff */
[----:B---3--:R-:W-:Y:S02]  /*0070*/  SHF.R.S32.HI R4, RZ, 0x15, R5 ;  /* 0x00000015ff047819 */ /* 0x008fe40000011405 */
[----:B------:R-:W-:Y:S02]  /*0080*/  LOP3.LUT R0, R0, 0x1fc, RZ, 0xc0, !PT ;  /* 0x000001fc00007812 */ /* 0x000fe400078ec0ff */
[----:B------:R-:W-:Y:S02]  /*0090*/  SGXT R4, R4, 0x1 ;  /* 0x000000010404781a */ /* 0x000fe40000000200 */
[----:B------:R-:W-:-:S04]  /*00a0*/  LEA R5, R5, R0, 0xa ;  /* 0x0000000005057211 */ /* 0x000fc800078e50ff */
[----:B------:R-:W-:Y:S01]  /*00b0*/  LEA.HI R4, R4, R5, RZ, 0xc ;  /* 0x0000000504047211 */ /* 0x000fe200078f60ff */
[----:B----4-:R-:W-:-:S03]  /*00c0*/  IMAD.WIDE R8, R5, 0x4, R8 ;  /* 0x0000000405087825 */ /* 0x010fc600078e0208 */
[----:B------:R-:W-:Y:S01]  /*00d0*/  SHF.R.S32.HI R0, RZ, 0xc, R4 ;  /* 0x0000000cff007819 */ /* 0x000fe20000011404 */
[----:B------:R-:W-:-:S03]  /*00e0*/  VIADD R4, R4, 0x200 ;  /* 0x0000020004047836 */ /* 0x000fc60000000000 */
[----:B------:R-:W-:Y:S02]  /*00f0*/  LEA.HI R6, R0, R0, RZ, 0x6 ;  /* 0x0000000000067211 */ /* 0x000fe400078f30ff */
[----:B------:R-:W-:Y:S02]  /*0100*/  SHF.R.S32.HI R12, RZ, 0xc, R4 ;  /* 0x0000000cff0c7819 */ /* 0x000fe40000011404 */
[----:B------:R-:W-:-:S04]  /*0110*/  LOP3.LUT R7, R6, 0xffffffc0, RZ, 0xc0, !PT ;  /* 0xffffffc006077812 */ /* 0x000fc800078ec0ff */
[----:B------:R-:W-:Y:S02]  /*0120*/  IADD3 R7, R0, -R7, RZ ;  /* 0x8000000700077210 */ /* 0x000fe40007ffe0ff */
[----:B------:R-:W-:-:S03]  /*0130*/  LEA.HI R0, R12, R12, RZ, 0x6 ;  /* 0x0000000c0c007211 */ /* 0x000fc600078f30ff */
[----:B--2---:R-:W-:Y:S01]  /*0140*/  IMAD.WIDE R10, R7, 0x4, R2 ;  /* 0x00000004070a7825 */ /* 0x004fe200078e0202 */
[----:B------:R-:W-:Y:S01]  /*0150*/  LOP3.LUT R13, R0, 0xffffffc0, RZ, 0xc0, !PT ;  /* 0xffffffc0000d7812 */ /* 0x000fe200078ec0ff */
[----:B------:R-:W2:Y:S04]  /*0160*/  LDG.E.128 R4, desc[UR4][R8.64] ;  /* 0x0000000408047981 */ /* 0x000ea8000c1e1d00 */
[----:B------:R-:W2:Y:S01]  /*0170*/  LDG.E.EL R10, desc[UR4][R10.64] ;  /* 0x000000040a0a7981 */ /* 0x000ea2000c2e1900 */
[----:B------:R-:W-:-:S04]  /*0180*/  IMAD.IADD R13, R12, 0x1, -R13 ;  /* 0x000000010c0d7824 */ /* 0x000fc800078e0a0d */
[----:B------:R-:W-:Y:S02]  /*0190*/  IMAD.WIDE R2, R13, 0x4, R2 ;  /* 0x000000040d027825 */ /* 0x000fe400078e0202 */
[----:B------:R-:W3:Y:S04]  /*01a0*/  LDG.E.128 R12, desc[UR4][R8.64+0x800] ;  /* 0x00080004080c7981 */ /* 0x000ee8000c1e1d00 */
[----:B------:R-:W3:Y:S01]  /*01b0*/  LDG.E.EL R2, desc[UR4][R2.64] ;  /* 0x0000000402027981 */ /* 0x000ee2000c2e1900 */
[CC--:B--2---:R-:W-:Y:S01]  /*01c0*/  FSETP.GT.AND P6, PT, R5.reuse, -R10.reuse, PT ;  /* 0x8000000a0500720b */ /* 0x0c4fe20003fc4000 */
[----:B------:R-:W-:Y:S01]  /*01d0*/  FADD R5, R5, R10 ;  /* 0x0000000a05057221 */ /* 0x000fe20000000000 */
[-C--:B------:R-:W-:Y:S02]  /*01e0*/  FSETP.GT.AND P0, PT, R6, -R10.reuse, PT ;  /* 0x8000000a0600720b */ /* 0x080fe40003f04000 */
[----:B------:R-:W-:-:S02]  /*01f0*/  FSETP.GT.AND P1, PT, R7, -R10, PT ;  /* 0x8000000a0700720b */ /* 0x000fc40003f24000 */
[----:B------:R-:W-:Y:S02]  /*0200*/  FSETP.GT.AND P2, PT, R4, -R10, PT ;  /* 0x8000000a0400720b */ /* 0x000fe40003f44000 */
[----:B---3--:R-:W-:-:S05]  /*0210*/  FSETP.GT.AND P3, PT, R13, -R2, PT ;  /* 0x800000020d00720b */ /* 0x008fca0003f64000 */
[----:B------:R-:W-:Y:S01]  /*0220*/  @!P6 FMUL R5, R5, 0.20000000298023223877 ;  /* 0x3e4ccccd0505e820 */ /* 0x000fe20000400000 */
[-C--:B------:R-:W-:Y:S02]  /*0230*/  FSETP.GT.AND P4, PT, R14, -R2.reuse, PT ;  /* 0x800000020e00720b */ /* 0x080fe40003f84000 */
[-C--:B------:R-:W-:Y:S02]  /*0240*/  FSETP.GT.AND P5, PT, R15, -R2.reuse, PT ;  /* 0x800000020f00720b */ /* 0x080fe40003fa4000 */
[----:B------:R-:W-:Y:S01]  /*0250*/  FSETP.GT.AND P6, PT, R12, -R2, PT ;  /* 0x800000020c00720b */ /* 0x000fe20003fc4000 */
[--C-:B------:R-:W-:Y:S01]  /*0260*/  FADD R6, R6, R10.reuse ;  /* 0x0000000a06067221 */ /* 0x100fe20000000000 */
[--C-:B------:R-:W-:Y:S01]  /*0270*/  FADD R7, R7, R10.reuse ;  /* 0x0000000a07077221 */ /* 0x100fe20000000000 */
[----:B------:R-:W-:Y:S01]  /*0280*/  FADD R4, R4, R10 ;  /* 0x0000000a04047221 */ /* 0x000fe20000000000 */
[--C-:B------:R-:W-:Y:S01]  /*0290*/  FADD R13, R13, R2.reuse ;  /* 0x000000020d0d7221 */ /* 0x100fe20000000000 */
[--C-:B------:R-:W-:Y:S01]  /*02a0*/  FADD R14, R14, R2.reuse ;  /* 0x000000020e0e7221 */ /* 0x100fe20000000000 */
[--C-:B------:R-:W-:Y:S01]  /*02b0*/  FADD R15, R15, R2.reuse ;  /* 0x000000020f0f7221 */ /* 0x100fe20000000000 */
[----:B------:R-:W-:Y:S01]  /*02c0*/  FADD R12, R12, R2 ;  /* 0x000000020c0c7221 */ /* 0x000fe20000000000 */
[----:B------:R-:W-:Y:S01]  /*02d0*/  @!P0 FMUL R6, R6, 0.20000000298023223877 ;  /* 0x3e4ccccd06068820 */ /* 0x000fe20000400000 */
[----:B------:R-:W-:Y:S01]  /*02e0*/  @!P1 FMUL R7, R7, 0.20000000298023223877 ;  /* 0x3e4ccccd07079820 */ /* 0x000fe20000400000 */
[----:B------:R-:W-:Y:S01]  /*02f0*/  @!P2 FMUL R4, R4, 0.20000000298023223877 ;  /* 0x3e4ccccd0404a820 */ /* 0x000fe20000400000 */
[----:B------:R-:W-:Y:S01]  /*0300*/  @!P3 FMUL R13, R13, 0.20000000298023223877 ;  /* 0x3e4ccccd0d0db820 */ /* 0x000fe20000400000 */
[----:B------:R-:W-:Y:S01]  /*0310*/  @!P4 FMUL R14, R14, 0.20000000298023223877 ;  /* 0x3e4ccccd0e0ec820 */ /* 0x000fe20000400000 */
[----:B------:R-:W-:Y:S01]  /*0320*/  @!P5 FMUL R15, R15, 0.20000000298023223877 ;  /* 0x3e4ccccd0f0fd820 */ /* 0x000fe20000400000 */
[----:B------:R-:W-:Y:S01]  /*0330*/  @!P6 FMUL R12, R12, 0.20000000298023223877 ;  /* 0x3e4ccccd0c0ce820 */ /* 0x000fe20000400000 */
[----:B------:R-:W-:Y:S04]  /*0340*/  STG.E.128 desc[UR4][R8.64], R4 ;  /* 0x0000000408007986 */ /* 0x000fe8000c101d04 */
[----:B------:R-:W-:Y:S01]  /*0350*/  STG.E.128 desc[UR4][R8.64+0x800], R12 ;  /* 0x0008000c08007986 */ /* 0x000fe2000c101d04 */
[----:B------:R-:W-:Y:S05]  /*0360*/  EXIT ;  /* 0x000000000000794d */ /* 0x000fea0003800000 */
.L_x_0:
[----:B------:R-:W-:-:S00]  /*0370*/  BRA `(.L_x_0) ;  /* 0xfffffffc00fc7947 */ /* 0x000fc0000383ffff */
[----:B------:R-:W-:-:S00]  /*0380*/  NOP ;  /* 0x0000000000007918 */ /* 0x000fc00000000000 */
[----:B------:R-:W-:-:S00]  /*0390*/  NOP ;  /* 0x0000000000007918 */ /* 0x000fc00000000000 */
[----:B------:R-:W-:-:S00]  /*03a0*/  NOP ;  /* 0x0000000000007918 */ /* 0x000fc00000000000 */
[----:B------:R-:W-:-:S00]  /*03b0*/  NOP ;  /* 0x0000000000007918 */ /* 0x000fc00000000000 */
[----:B------:R-:W-:-:S00]  /*03c0*/  NOP ;  /* 0x0000000000007918 */ /* 0x000fc00000000000 */
[----:B------:R-:W-:-:S00]  /*03d0*/  NOP ;  /* 0x0000000000007918 */ /* 0x000fc00000000000 */
[----:B------:R-:W-:-:S00]  /*03e0*/  NOP ;  /* 0x0000000000007918 */ /* 0x000fc00000000000 */
[----:B------:R-:W-:-:S00]  /*03f0*/  NOP ;  /* 0x0000000000007918 */ /* 0x000fc00000000000 */
.L_x_1:


//--------------------- .nv.constant0.triton_poi_fused_convolution_leaky_relu_25 --------------------------
	.section	.nv.constant0.triton_poi_fused_convolution_leaky_relu_25,"a",@progbits
	.sectionflags	@""
	.align	4
.nv.constant0.triton_poi_fused_convolution_leaky_relu_25:
	.zero		548
